//
// Generated by NVIDIA NVVM Compiler
//
// Compiler Build ID: CL-36424714
// Cuda compilation tools, release 13.0, V13.0.88
// Based on NVVM 20.0.0
//

.version 9.0
.target sm_100
.address_size 64

	// .globl	_Z6MatAddPfS_S_

.visible .entry _Z6MatAddPfS_S_(
	.param .u64 .ptr .align 1 _Z6MatAddPfS_S__param_0,
	.param .u64 .ptr .align 1 _Z6MatAddPfS_S__param_1,
	.param .u64 .ptr .align 1 _Z6MatAddPfS_S__param_2
)
{
	.reg .b32 	%r<2>;
	.reg .b32 	%f<4>;
	.reg .b64 	%rd<12>;

	ld.param.u64 	%rd1, [_Z6MatAddPfS_S__param_0];
	ld.param.u64 	%rd2, [_Z6MatAddPfS_S__param_1];
	ld.param.u64 	%rd3, [_Z6MatAddPfS_S__param_2];
	cvta.to.global.u64 	%rd4, %rd3;
	cvta.to.global.u64 	%rd5, %rd2;
	cvta.to.global.u64 	%rd6, %rd1;
	mov.u32 	%r1, %tid.x;
	mul.wide.u32 	%rd7, %r1, 4;
	add.s64 	%rd8, %rd6, %rd7;
	ld.global.f32 	%f1, [%rd8];
	xor.b64  	%rd9, %rd7, 4092;
	add.s64 	%rd10, %rd5, %rd9;
	ld.global.f32 	%f2, [%rd10];
	add.f32 	%f3, %f1, %f2;
	add.s64 	%rd11, %rd4, %rd7;
	st.global.f32 	[%rd11], %f3;
	ret;

}


// ===== COMPILED SASS (sm_100) =====

	.target	sm_100

	.elftype	@"ET_EXEC"


//--------------------- .note.nv.tkinfo           --------------------------
	.section	.note.nv.tkinfo,"",@"SHT_NOTE"
	.sectionflags	@"SHF_NOTE_NV_TKINFO"
	.tkinfo
        /*0018*/ 	.word	0x00000002
        /*0030*/ 	.string	""
        /*0030*/ 	.string	"ptxas"
        /*0030*/ 	.string	"Cuda compilation tools, release 13.0, V13.0.88"
        /*0030*/ 	.string	"Build cuda_13.0.r13.0/compiler.36424714_0"
        /*0030*/ 	.string	"-arch sm_100 -m 64 "



//--------------------- .note.nv.cuinfo           --------------------------
	.section	.note.nv.cuinfo,"",@"SHT_NOTE"
	.sectionflags	@"SHF_NOTE_NV_CUINFO"
        /*0018*/ 	.short	0x0002
        /*001a*/ 	.short	0x0064
        /*001c*/ 	.short	0x0082
	.zero		2


//--------------------- .nv.info                  --------------------------
	.section	.nv.info,"",@"SHT_CUDA_INFO"
	.align	4


	//----- nvinfo : EIATTR_REGCOUNT
	.align		4
        /*0000*/ 	.byte	0x04, 0x2f
        /*0002*/ 	.short	(.L_1 - .L_0)
	.align		4
.L_0:
        /*0004*/ 	.word	index@(_Z6MatAddPfS_S_)
        /*0008*/ 	.word	0x0000000c


	//----- nvinfo : EIATTR_FRAME_SIZE
	.align		4
.L_1:
        /*000c*/ 	.byte	0x04, 0x11
        /*000e*/ 	.short	(.L_3 - .L_2)
	.align		4
.L_2:
        /*0010*/ 	.word	index@(_Z6MatAddPfS_S_)
        /*0014*/ 	.word	0x00000000


	//----- nvinfo : EIATTR_MIN_STACK_SIZE
	.align		4
.L_3:
        /*0018*/ 	.byte	0x04, 0x12
        /*001a*/ 	.short	(.L_5 - .L_4)
	.align		4
.L_4:
        /*001c*/ 	.word	index@(_Z6MatAddPfS_S_)
        /*0020*/ 	.word	0x00000000
.L_5:


//--------------------- .nv.compat                --------------------------
	.section	.nv.compat,"",@"SHT_CUDA_COMPAT_INFO"
	.align	4
        /*0000*/ 	.byte	0x02, 0x09, 0x00, 0x00, 0x02, 0x02, 0x01, 0x00, 0x02, 0x05, 0x05, 0x00, 0x03, 0x07, 0x01, 0x01
        /*0010*/ 	.byte	0x02, 0x03, 0x00, 0x00, 0x02, 0x06, 0x01, 0x00, 0x04, 0x0b, 0x08, 0x00, 0x09, 0x00, 0x00, 0x00
        /*0020*/ 	.byte	0x00, 0x00, 0x00, 0x00


//--------------------- .nv.info._Z6MatAddPfS_S_  --------------------------
	.section	.nv.info._Z6MatAddPfS_S_,"",@"SHT_CUDA_INFO"
	.sectionflags	@""
	.align	4


	//----- nvinfo : EIATTR_CUDA_API_VERSION
	.align		4
        /*0000*/ 	.byte	0x04, 0x37
        /*0002*/ 	.short	(.L_7 - .L_6)
.L_6:
        /*0004*/ 	.word	0x00000082


	//----- nvinfo : EIATTR_KPARAM_INFO
	.align		4
.L_7:
        /*0008*/ 	.byte	0x04, 0x17
        /*000a*/ 	.short	(.L_9 - .L_8)
.L_8:
        /*000c*/ 	.word	0x00000000
        /*0010*/ 	.short	0x0002
        /*0012*/ 	.short	0x0010
        /*0014*/ 	.byte	0x00, 0xf5, 0x21, 0x00


	//----- nvinfo : EIATTR_KPARAM_INFO
	.align		4
.L_9:
        /*0018*/ 	.byte	0x04, 0x17
        /*001a*/ 	.short	(.L_11 - .L_10)
.L_10:
        /*001c*/ 	.word	0x00000000
        /*0020*/ 	.short	0x0001
        /*0022*/ 	.short	0x0008
        /*0024*/ 	.byte	0x00, 0xf5, 0x21, 0x00


	//----- nvinfo : EIATTR_KPARAM_INFO
	.align		4
.L_11:
        /*0028*/ 	.byte	0x04, 0x17
        /*002a*/ 	.short	(.L_13 - .L_12)
.L_12:
        /*002c*/ 	.word	0x00000000
        /*0030*/ 	.short	0x0000
        /*0032*/ 	.short	0x0000
        /*0034*/ 	.byte	0x00, 0xf5, 0x21, 0x00


	//----- nvinfo : EIATTR_SPARSE_MMA_MASK
	.align		4
.L_13:
        /*0038*/ 	.byte	0x03, 0x50
        /*003a*/ 	.short	0x0000


	//----- nvinfo : EIATTR_MAXREG_COUNT
	.align		4
        /*003c*/ 	.byte	0x03, 0x1b
        /*003e*/ 	.short	0x00ff


	//----- nvinfo : EIATTR_MERCURY_ISA_VERSION
	.align		4
        /*0040*/ 	.byte	0x03, 0x5f
        /*0042*/ 	.short	0x0101


	//----- nvinfo : EIATTR_VRC_CTA_INIT_COUNT
	.align		4
        /*0044*/ 	.byte	0x02, 0x4a
	.zero		1
	.zero		1


	//----- nvinfo : EIATTR_EXIT_INSTR_OFFSETS
	.align		4
        /*0048*/ 	.byte	0x04, 0x1c
        /*004a*/ 	.short	(.L_15 - .L_14)


	//   ....[0]....
.L_14:
        /*004c*/ 	.word	0x00000110


	//----- nvinfo : EIATTR_CBANK_PARAM_SIZE
	.align		4
.L_15:
        /*0050*/ 	.byte	0x03, 0x19
        /*0052*/ 	.short	0x0018


	//----- nvinfo : EIATTR_PARAM_CBANK
	.align		4
        /*0054*/ 	.byte	0x04, 0x0a
        /*0056*/ 	.short	(.L_17 - .L_16)
	.align		4
.L_16:
        /*0058*/ 	.word	index@(.nv.constant0._Z6MatAddPfS_S_)
        /*005c*/ 	.short	0x0380
        /*005e*/ 	.short	0x0018


	//----- nvinfo : EIATTR_SW_WAR
	.align		4
.L_17:
        /*0060*/ 	.byte	0x04, 0x36
        /*0062*/ 	.short	(.L_19 - .L_18)
.L_18:
        /*0064*/ 	.word	0x00000008
.L_19:


//--------------------- .nv.callgraph             --------------------------
	.section	.nv.callgraph,"",@"SHT_CUDA_CALLGRAPH"
	.align	4
	.sectionentsize	8
	.align		4
        /*0000*/ 	.word	0x00000000
	.align		4
        /*0004*/ 	.word	0xffffffff
	.align		4
        /*0008*/ 	.word	0x00000000
	.align		4
        /*000c*/ 	.word	0xfffffffe
	.align		4
        /*0010*/ 	.word	0x00000000
	.align		4
        /*0014*/ 	.word	0xfffffffd
	.align		4
        /*0018*/ 	.word	0x00000000
	.align		4
        /*001c*/ 	.word	0xfffffffc


//--------------------- .text._Z6MatAddPfS_S_     --------------------------
	.section	.text._Z6MatAddPfS_S_,"ax",@progbits
	.align	128
        .global         _Z6MatAddPfS_S_
        .type           _Z6MatAddPfS_S_,@function
        .size           _Z6MatAddPfS_S_,(.L_x_1 - _Z6MatAddPfS_S_)
        .other          _Z6MatAddPfS_S_,@"STO_CUDA_ENTRY STV_DEFAULT"
_Z6MatAddPfS_S_:
.text._Z6MatAddPfS_S_:
[----:B------:R-:W-:Y:S01]  /*0000*/  LDC R1, c[0x0][0x37c] ;  /* 0x0000df00ff017b82 */ /* 0x000fe20000000800 */
[----:B------:R-:W0:Y:S01]  /*0010*/  S2R R2, SR_TID.X ;  /* 0x0000000000027919 */ /* 0x000e220000002100 */
[----:B------:R-:W1:Y:S01]  /*0020*/  LDCU.128 UR8, c[0x0][0x380] ;  /* 0x00007000ff0877ac */ /* 0x000e620008000c00 */
[----:B------:R-:W2:Y:S01]  /*0030*/  LDCU.64 UR4, c[0x0][0x358] ;  /* 0x00006b00ff0477ac */ /* 0x000ea20008000a00 */
[----:B------:R-:W3:Y:S01]  /*0040*/  LDCU.64 UR6, c[0x0][0x390] ;  /* 0x00007200ff0677ac */ /* 0x000ee20008000a00 */
[----:B0-----:R-:W-:-:S03]  /*0050*/  IMAD.WIDE.U32 R2, R2, 0x4, RZ ;  /* 0x0000000402027825 */ /* 0x001fc600078e00ff */
[C---:B------:R-:W-:Y:S02]  /*0060*/  LOP3.LUT R6, R2.reuse, 0xffc, RZ, 0x3c, !PT ;  /* 0x00000ffc02067812 */ /* 0x040fe400078e3cff */
[----:B-1----:R-:W-:Y:S02]  /*0070*/  IADD3 R4, P0, PT, R2, UR8, RZ ;  /* 0x0000000802047c10 */ /* 0x002fe4000ff1e0ff */
[----:B------:R-:W-:Y:S02]  /*0080*/  IADD3 R6, P1, PT, R6, UR10, RZ ;  /* 0x0000000a06067c10 */ /* 0x000fe4000ff3e0ff */
[C---:B------:R-:W-:Y:S02]  /*0090*/  IADD3.X R5, PT, PT, R3.reuse, UR9, RZ, P0, !PT ;  /* 0x0000000903057c10 */ /* 0x040fe400087fe4ff */
[----:B------:R-:W-:-:S03]  /*00a0*/  IADD3.X R7, PT, PT, R3, UR11, RZ, P1, !PT ;  /* 0x0000000b03077c10 */ /* 0x000fc60008ffe4ff */
[----:B--2---:R-:W2:Y:S04]  /*00b0*/  LDG.E R4, desc[UR4][R4.64] ;  /* 0x0000000404047981 */ /* 0x004ea8000c1e1900 */
[----:B------:R-:W2:Y:S01]  /*00c0*/  LDG.E R7, desc[UR4][R6.64] ;  /* 0x0000000406077981 */ /* 0x000ea2000c1e1900 */
[----:B---3--:R-:W-:-:S04]  /*00d0*/  IADD3 R2, P0, PT, R2, UR6, RZ ;  /* 0x0000000602027c10 */ /* 0x008fc8000ff1e0ff */
[----:B------:R-:W-:Y:S01]  /*00e0*/  IADD3.X R3, PT, PT, R3, UR7, RZ, P0, !PT ;  /* 0x0000000703037c10 */ /* 0x000fe200087fe4ff */
[----:B--2---:R-:W-:-:S05]  /*00f0*/  FADD R9, R4, R7 ;  /* 0x0000000704097221 */ /* 0x004fca0000000000 */
[----:B------:R-:W-:Y:S01]  /*0100*/  STG.E desc[UR4][R2.64], R9 ;  /* 0x0000000902007986 */ /* 0x000fe2000c101904 */
[----:B------:R-:W-:Y:S05]  /*0110*/  EXIT ;  /* 0x000000000000794d */ /* 0x000fea0003800000 */
.L_x_0:
[----:B------:R-:W-:-:S00]  /*0120*/  BRA `(.L_x_0) ;  /* 0xfffffffc00fc7947 */ /* 0x000fc0000383ffff */
[----:B------:R-:W-:-:S00]  /*0130*/  NOP ;  /* 0x0000000000007918 */ /* 0x000fc00000000000 */
        /* <DEDUP_REMOVED lines=12> */
.L_x_1:


//--------------------- .nv.shared.reserved.0     --------------------------
	.section	.nv.shared.reserved.0,"aw",@nobits
	.weak		__nv_reservedSMEM_offset_0_alias
	.size		__nv_reservedSMEM_offset_0_alias, 0, 64
	.other		__nv_reservedSMEM_offset_0_alias,@"STO_CUDA_RESERVED_SHARED STV_DEFAULT"
__nv_reservedSMEM_offset_0_alias:
	.zero		0
	.zero		64


//--------------------- .nv.constant0._Z6MatAddPfS_S_ --------------------------
	.section	.nv.constant0._Z6MatAddPfS_S_,"a",@progbits
	.sectionflags	@""
	.align	4
.nv.constant0._Z6MatAddPfS_S_:
	.zero		920


//--------------------- SYMBOLS --------------------------

	.type		.nv.reservedSmem.offset0,@object
	.size		.nv.reservedSmem.offset0,0x4
